	.headerflags	@"EF_CUDA_TEXMODE_UNIFIED EF_CUDA_64BIT_ADDRESS EF_CUDA_ACCELERATORS EF_CUDA_SM90 EF_CUDA_VIRTUAL_SM(EF_CUDA_SM90)"
	.elftype	@"ET_EXEC"


//--------------------- .nv.info                  --------------------------
	.section	.nv.info,"",@"SHT_CUDA_INFO"
	.align	4


	//----- nvinfo : EIATTR_REGCOUNT
	.align		4
        /*0000*/ 	.byte	0x04, 0x2f
        /*0002*/ 	.short	(.L_1 - .L_0)
	.align		4
.L_0:
        /*0004*/ 	.word	index@(triton_poi_fused_convolution_div_max_pool2d_with_indices_relu_sub_1)
        /*0008*/ 	.word	0x00000020


	//----- nvinfo : EIATTR_MIN_STACK_SIZE
	.align		4
.L_1:
        /*000c*/ 	.byte	0x04, 0x12
        /*000e*/ 	.short	(.L_3 - .L_2)
	.align		4
.L_2:
        /*0010*/ 	.word	index@(triton_poi_fused_convolution_div_max_pool2d_with_indices_relu_sub_1)
        /*0014*/ 	.word	0x00000000


	//----- nvinfo : EIATTR_FRAME_SIZE
	.align		4
.L_3:
        /*0018*/ 	.byte	0x04, 0x11
        /*001a*/ 	.short	(.L_5 - .L_4)
	.align		4
.L_4:
        /*001c*/ 	.word	index@(triton_poi_fused_convolution_div_max_pool2d_with_indices_relu_sub_1)
        /*0020*/ 	.word	0x00000000


	//----- nvinfo : EIATTR_MIN_STACK_SIZE
	.align		4
.L_5:
        /*0024*/ 	.byte	0x04, 0x12
        /*0026*/ 	.short	(.L_7 - .L_6)
	.align		4
.L_6:
        /*0028*/ 	.word	index@(triton_poi_fused_convolution_div_max_pool2d_with_indices_relu_sub_1)
        /*002c*/ 	.word	0x00000000
.L_7:


//--------------------- .nv.info.triton_poi_fused_convolution_div_max_pool2d_with_indices_relu_sub_1 --------------------------
	.section	.nv.info.triton_poi_fused_convolution_div_max_pool2d_with_indices_relu_sub_1,"",@"SHT_CUDA_INFO"
	.sectionflags	@""
	.align	4


	//----- nvinfo : EIATTR_CUDA_API_VERSION
	.align		4
        /*0000*/ 	.byte	0x04, 0x37
        /*0002*/ 	.short	(.L_9 - .L_8)
.L_8:
        /*0004*/ 	.word	0x0000007c


	//----- nvinfo : EIATTR_KPARAM_INFO
	.align		4
.L_9:
        /*0008*/ 	.byte	0x04, 0x17
        /*000a*/ 	.short	(.L_11 - .L_10)
.L_10:
        /*000c*/ 	.word	0x00000000
        /*0010*/ 	.short	0x0004
        /*0012*/ 	.short	0x001c
        /*0014*/ 	.byte	0x00, 0xf0, 0x11, 0x00


	//----- nvinfo : EIATTR_KPARAM_INFO
	.align		4
.L_11:
        /*0018*/ 	.byte	0x04, 0x17
        /*001a*/ 	.short	(.L_13 - .L_12)
.L_12:
        /*001c*/ 	.word	0x00000000
        /*0020*/ 	.short	0x0003
        /*0022*/ 	.short	0x0018
        /*0024*/ 	.byte	0x00, 0xf0, 0x11, 0x00


	//----- nvinfo : EIATTR_KPARAM_INFO
	.align		4
.L_13:
        /*0028*/ 	.byte	0x04, 0x17
        /*002a*/ 	.short	(.L_15 - .L_14)
.L_14:
        /*002c*/ 	.word	0x00000000
        /*0030*/ 	.short	0x0002
        /*0032*/ 	.short	0x0010
        /*0034*/ 	.byte	0x00, 0xf4, 0x21, 0x00


	//----- nvinfo : EIATTR_KPARAM_INFO
	.align		4
.L_15:
        /*0038*/ 	.byte	0x04, 0x17
        /*003a*/ 	.short	(.L_17 - .L_16)
.L_16:
        /*003c*/ 	.word	0x00000000
        /*0040*/ 	.short	0x0001
        /*0042*/ 	.short	0x0008
        /*0044*/ 	.byte	0x00, 0xf4, 0x21, 0x00


	//----- nvinfo : EIATTR_KPARAM_INFO
	.align		4
.L_17:
        /*0048*/ 	.byte	0x04, 0x17
        /*004a*/ 	.short	(.L_19 - .L_18)
.L_18:
        /*004c*/ 	.word	0x00000000
        /*0050*/ 	.short	0x0000
        /*0052*/ 	.short	0x0000
        /*0054*/ 	.byte	0x00, 0xf4, 0x21, 0x00


	//----- nvinfo : EIATTR_SPARSE_MMA_MASK
	.align		4
.L_19:
        /*0058*/ 	.byte	0x03, 0x50
        /*005a*/ 	.short	0x0000


	//----- nvinfo : EIATTR_MAXREG_COUNT
	.align		4
        /*005c*/ 	.byte	0x03, 0x1b
        /*005e*/ 	.short	0x00ff


	//----- nvinfo : EIATTR_EXIT_INSTR_OFFSETS
	.align		4
        /*0060*/ 	.byte	0x04, 0x1c
        /*0062*/ 	.short	(.L_21 - .L_20)


	//   ....[0]....
.L_20:
        /*0064*/ 	.word	0x00000b30


	//   ....[1]....
        /*0068*/ 	.word	0x00000b50


	//----- nvinfo : EIATTR_REQNTID
	.align		4
.L_21:
        /*006c*/ 	.byte	0x04, 0x10
        /*006e*/ 	.short	(.L_23 - .L_22)
.L_22:
        /*0070*/ 	.word	0x00000100
        /*0074*/ 	.word	0x00000001
        /*0078*/ 	.word	0x00000001


	//----- nvinfo : EIATTR_CBANK_PARAM_SIZE
	.align		4
.L_23:
        /*007c*/ 	.byte	0x03, 0x19
        /*007e*/ 	.short	0x0020


	//----- nvinfo : EIATTR_PARAM_CBANK
	.align		4
        /*0080*/ 	.byte	0x04, 0x0a
        /*0082*/ 	.short	(.L_25 - .L_24)
	.align		4
.L_24:
        /*0084*/ 	.word	index@(.nv.constant0.triton_poi_fused_convolution_div_max_pool2d_with_indices_relu_sub_1)
        /*0088*/ 	.short	0x0210
        /*008a*/ 	.short	0x0020


	//----- nvinfo : EIATTR_SW_WAR
	.align		4
.L_25:
        /*008c*/ 	.byte	0x04, 0x36
        /*008e*/ 	.short	(.L_27 - .L_26)
.L_26:
        /*0090*/ 	.word	0x00000008
.L_27:


//--------------------- .nv.callgraph             --------------------------
	.section	.nv.callgraph,"",@"SHT_CUDA_CALLGRAPH"
	.align	4
	.sectionentsize	8
	.align		4
        /*0000*/ 	.word	0x00000000
	.align		4
        /*0004*/ 	.word	0xffffffff
	.align		4
        /*0008*/ 	.word	0x00000000
	.align		4
        /*000c*/ 	.word	0xfffffffe
	.align		4
        /*0010*/ 	.word	0x00000000
	.align		4
        /*0014*/ 	.word	0xfffffffd
	.align		4
        /*0018*/ 	.word	0x00000000
	.align		4
        /*001c*/ 	.word	0xfffffffc


//--------------------- .text.triton_poi_fused_convolution_div_max_pool2d_with_indices_relu_sub_1 --------------------------
	.section	.text.triton_poi_fused_convolution_div_max_pool2d_with_indices_relu_sub_1,"ax",@progbits
	.sectionflags	@"SHF_BARRIERS=1"
	.align	128
        .global         triton_poi_fused_convolution_div_max_pool2d_with_indices_relu_sub_1
        .type           triton_poi_fused_convolution_div_max_pool2d_with_indices_relu_sub_1,@function
        .size           triton_poi_fused_convolution_div_max_pool2d_with_indices_relu_sub_1,(.L_x_1 - triton_poi_fused_convolution_div_max_pool2d_with_indices_relu_sub_1)
        .other          triton_poi_fused_convolution_div_max_pool2d_with_indices_relu_sub_1,@"STO_CUDA_ENTRY STV_DEFAULT"
triton_poi_fused_convolution_div_max_pool2d_with_indices_relu_sub_1:
.text.triton_poi_fused_convolution_div_max_pool2d_with_indices_relu_sub_1:
[----:B------:R-:W0:Y:S01]  /*0000*/  LDC R1, c[0x0][0x28] ;  /* 0x00000a00ff017b82 */ /* 0x000e220000000800 */
[----:B------:R-:W1:Y:S07]  /*0010*/  S2R R0, SR_TID.X ;  /* 0x0000000000007919 */ /* 0x000e6e0000002100 */
[----:B------:R-:W2:Y:S01]  /*0020*/  LDC.64 R12, c[0x0][0x210] ;  /* 0x00008400ff0c7b82 */ /* 0x000ea20000000a00 */
[----:B------:R-:W-:Y:S01]  /*0030*/  CS2R R22, SRZ ;  /* 0x0000000000167805 */ /* 0x000fe2000001ff00 */
[----:B------:R-:W-:Y:S01]  /*0040*/  IMAD.MOV.U32 R2, RZ, RZ, RZ ;  /* 0x000000ffff027224 */ /* 0x000fe200078e00ff */
[----:B------:R-:W3:Y:S01]  /*0050*/  S2R R5, SR_CTAID.X ;  /* 0x0000000000057919 */ /* 0x000ee20000002500 */
[----:B------:R-:W-:Y:S01]  /*0060*/  IMAD.MOV.U32 R4, RZ, RZ, RZ ;  /* 0x000000ffff047224 */ /* 0x000fe200078e00ff */
[----:B------:R-:W-:Y:S01]  /*0070*/  ULDC.64 UR6, c[0x0][0x208] ;  /* 0x0000820000067ab9 */ /* 0x000fe20000000a00 */
[----:B------:R-:W-:Y:S01]  /*0080*/  IMAD.MOV.U32 R11, RZ, RZ, RZ ;  /* 0x000000ffff0b7224 */ /* 0x000fe200078e00ff */
[----:B------:R-:W4:Y:S01]  /*0090*/  S2R R3, SR_CTAID.Y ;  /* 0x0000000000037919 */ /* 0x000f220000002600 */
[----:B-1----:R-:W-:Y:S01]  /*00a0*/  SHF.R.U32.HI R28, RZ, 0x4, R0 ;  /* 0x00000004ff1c7819 */ /* 0x002fe20000011600 */
[----:B---3--:R-:W-:-:S03]  /*00b0*/  IMAD.SHL.U32 R5, R5, 0x10, RZ ;  /* 0x0000001005057824 */ /* 0x008fc600078e00ff */
[----:B------:R-:W-:-:S04]  /*00c0*/  SGXT.U32 R28, R28, 0x4 ;  /* 0x000000041c1c781a */ /* 0x000fc80000000000 */
[----:B----4-:R-:W-:Y:S02]  /*00d0*/  PRMT R28, R28, 0x6540, R3 ;  /* 0x000065401c1c7816 */ /* 0x010fe40000000003 */
[----:B------:R-:W-:Y:S02]  /*00e0*/  LOP3.LUT R29, R5, 0xf, R0, 0xf8, !PT ;  /* 0x0000000f051d7812 */ /* 0x000fe400078ef800 */
[C---:B------:R-:W-:Y:S02]  /*00f0*/  LOP3.LUT R14, R28.reuse, 0x40, RZ, 0xfc, !PT ;  /* 0x000000401c0e7812 */ /* 0x040fe400078efcff */
[----:B------:R-:W-:Y:S02]  /*0100*/  ISETP.GE.AND P0, PT, R29, 0x9, PT ;  /* 0x000000091d00780c */ /* 0x000fe40003f06270 */
[----:B------:R-:W-:Y:S01]  /*0110*/  LOP3.LUT R8, R28, 0x20, RZ, 0xfc, !PT ;  /* 0x000000201c087812 */ /* 0x000fe200078efcff */
[----:B------:R-:W-:Y:S01]  /*0120*/  IMAD R15, R14, 0x9, R29 ;  /* 0x000000090e0f7824 */ /* 0x000fe200078e021d */
[----:B------:R-:W-:-:S02]  /*0130*/  LOP3.LUT R6, R28, 0x10, RZ, 0xfc, !PT ;  /* 0x000000101c067812 */ /* 0x000fc400078efcff */
[----:B------:R-:W-:Y:S01]  /*0140*/  LOP3.LUT R16, R28, 0x50, RZ, 0xfc, !PT ;  /* 0x000000501c107812 */ /* 0x000fe200078efcff */
[--C-:B------:R-:W-:Y:S01]  /*0150*/  IMAD R19, R8, 0x9, R29.reuse ;  /* 0x0000000908137824 */ /* 0x100fe200078e021d */
[----:B------:R-:W-:Y:S01]  /*0160*/  LOP3.LUT R10, R28, 0x30, RZ, 0xfc, !PT ;  /* 0x000000301c0a7812 */ /* 0x000fe200078efcff */
[----:B------:R-:W-:Y:S01]  /*0170*/  IMAD R21, R6, 0x9, R29 ;  /* 0x0000000906157824 */ /* 0x000fe200078e021d */
[C---:B------:R-:W-:Y:S01]  /*0180*/  LOP3.LUT R8, R28.reuse, 0x60, RZ, 0xfc, !PT ;  /* 0x000000601c087812 */ /* 0x040fe200078efcff */
[----:B--2---:R-:W-:Y:S01]  /*0190*/  IMAD.WIDE R14, R15, 0x4, R12 ;  /* 0x000000040f0e7825 */ /* 0x004fe200078e020c */
[----:B------:R-:W-:-:S03]  /*01a0*/  LOP3.LUT R24, R28, 0x70, RZ, 0xfc, !PT ;  /* 0x000000701c187812 */ /* 0x000fc600078efcff */
[--C-:B------:R-:W-:Y:S01]  /*01b0*/  IMAD R17, R16, 0x9, R29.reuse ;  /* 0x0000000910117824 */ /* 0x100fe200078e021d */
[----:B------:R-:W-:Y:S01]  /*01c0*/  LOP3.LUT R26, R28, 0x80, RZ, 0xfc, !PT ;  /* 0x000000801c1a7812 */ /* 0x000fe200078efcff */
[----:B------:R-:W-:Y:S01]  /*01d0*/  IMAD R7, R10, 0x9, R29 ;  /* 0x000000090a077824 */ /* 0x000fe200078e021d */
[----:B------:R1:W2:Y:S01]  /*01e0*/  @!P0 LDG.E.EL R22, desc[UR6][R14.64] ;  /* 0x000000060e168981 */ /* 0x0002a2000c2e1900 */
[----:B------:R-:W-:-:S04]  /*01f0*/  IMAD.WIDE R20, R21, 0x4, R12 ;  /* 0x0000000415147825 */ /* 0x000fc800078e020c */
[----:B------:R-:W-:Y:S01]  /*0200*/  IMAD.WIDE R18, R19, 0x4, R12 ;  /* 0x0000000413127825 */ /* 0x000fe200078e020c */
[----:B------:R3:W4:Y:S03]  /*0210*/  @!P0 LDG.E.EL R2, desc[UR6][R20.64] ;  /* 0x0000000614028981 */ /* 0x000726000c2e1900 */
[----:B------:R-:W-:Y:S01]  /*0220*/  IMAD R25, R8, 0x9, R29 ;  /* 0x0000000908197824 */ /* 0x000fe200078e021d */
[C---:B------:R-:W-:Y:S01]  /*0230*/  LOP3.LUT R8, R28.reuse, 0x90, RZ, 0xfc, !PT ;  /* 0x000000901c087812 */ /* 0x040fe200078efcff */
[--C-:B------:R-:W-:Y:S01]  /*0240*/  IMAD.WIDE R16, R17, 0x4, R12.reuse ;  /* 0x0000000411107825 */ /* 0x100fe200078e020c */
[----:B-1----:R-:W-:Y:S01]  /*0250*/  LOP3.LUT R14, R28, 0xa0, RZ, 0xfc, !PT ;  /* 0x000000a01c0e7812 */ /* 0x002fe200078efcff */
[----:B------:R1:W5:Y:S02]  /*0260*/  @!P0 LDG.E.EL R4, desc[UR6][R18.64] ;  /* 0x0000000612048981 */ /* 0x000364000c2e1900 */
[----:B------:R-:W-:Y:S01]  /*0270*/  IMAD.WIDE R6, R7, 0x4, R12 ;  /* 0x0000000407067825 */ /* 0x000fe200078e020c */
[----:B------:R-:W-:Y:S01]  /*0280*/  HFMA2.MMA R10, -RZ, RZ, 0, 0 ;  /* 0x00000000ff0a7435 */ /* 0x000fe200000001ff */
[----:B------:R1:W5:Y:S02]  /*0290*/  @!P0 LDG.E.EL R11, desc[UR6][R16.64] ;  /* 0x00000006100b8981 */ /* 0x000364000c2e1900 */
[----:B---3--:R-:W-:-:S02]  /*02a0*/  IMAD R21, R24, 0x9, R29 ;  /* 0x0000000918157824 */ /* 0x008fc400078e021d */
[--C-:B------:R-:W-:Y:S01]  /*02b0*/  IMAD R15, R8, 0x9, R29.reuse ;  /* 0x00000009080f7824 */ /* 0x100fe200078e021d */
[----:B------:R3:W5:Y:S01]  /*02c0*/  @!P0 LDG.E.EL R23, desc[UR6][R6.64] ;  /* 0x0000000606178981 */ /* 0x000762000c2e1900 */
[--C-:B-1----:R-:W-:Y:S02]  /*02d0*/  IMAD R19, R26, 0x9, R29.reuse ;  /* 0x000000091a137824 */ /* 0x102fe400078e021d */
[----:B------:R-:W-:Y:S02]  /*02e0*/  IMAD.MOV.U32 R9, RZ, RZ, RZ ;  /* 0x000000ffff097224 */ /* 0x000fe400078e00ff */
[----:B0-----:R-:W-:Y:S01]  /*02f0*/  IMAD R17, R14, 0x9, R29 ;  /* 0x000000090e117824 */ /* 0x001fe200078e021d */
[C---:B------:R-:W-:Y:S01]  /*0300*/  LOP3.LUT R26, R28.reuse, 0xb0, RZ, 0xfc, !PT ;  /* 0x000000b01c1a7812 */ /* 0x040fe200078efcff */
[--C-:B------:R-:W-:Y:S01]  /*0310*/  IMAD.WIDE R20, R21, 0x4, R12.reuse ;  /* 0x0000000415147825 */ /* 0x100fe200078e020c */
[----:B------:R-:W-:Y:S02]  /*0320*/  LOP3.LUT R27, R28, 0xc0, RZ, 0xfc, !PT ;  /* 0x000000c01c1b7812 */ /* 0x000fe400078efcff */
[----:B---3--:R-:W-:Y:S01]  /*0330*/  CS2R R6, SRZ ;  /* 0x0000000000067805 */ /* 0x008fe2000001ff00 */
[--C-:B------:R-:W-:Y:S01]  /*0340*/  IMAD.WIDE R18, R19, 0x4, R12.reuse ;  /* 0x0000000413127825 */ /* 0x100fe200078e020c */
[----:B------:R-:W3:Y:S03]  /*0350*/  @!P0 LDG.E.EL R9, desc[UR6][R20.64] ;  /* 0x0000000614098981 */ /* 0x000ee6000c2e1900 */
[----:B------:R-:W-:Y:S01]  /*0360*/  IMAD.MOV.U32 R8, RZ, RZ, RZ ;  /* 0x000000ffff087224 */ /* 0x000fe200078e00ff */
[----:B------:R0:W3:Y:S01]  /*0370*/  @!P0 LDG.E.EL R6, desc[UR6][R18.64] ;  /* 0x0000000612068981 */ /* 0x0000e2000c2e1900 */
[----:B------:R-:W-:-:S04]  /*0380*/  IMAD.WIDE R24, R25, 0x4, R12 ;  /* 0x0000000419187825 */ /* 0x000fc800078e020c */
[--C-:B------:R-:W-:Y:S01]  /*0390*/  IMAD.WIDE R14, R15, 0x4, R12.reuse ;  /* 0x000000040f0e7825 */ /* 0x100fe200078e020c */
[----:B------:R1:W3:Y:S03]  /*03a0*/  @!P0 LDG.E.EL R10, desc[UR6][R24.64] ;  /* 0x00000006180a8981 */ /* 0x0002e6000c2e1900 */
[----:B------:R-:W-:Y:S01]  /*03b0*/  IMAD.WIDE R16, R17, 0x4, R12 ;  /* 0x0000000411107825 */ /* 0x000fe200078e020c */
[----:B------:R1:W3:Y:S03]  /*03c0*/  @!P0 LDG.E.EL R8, desc[UR6][R14.64] ;  /* 0x000000060e088981 */ /* 0x0002e6000c2e1900 */
[--C-:B0-----:R-:W-:Y:S01]  /*03d0*/  IMAD R19, R26, 0x9, R29.reuse ;  /* 0x000000091a137824 */ /* 0x101fe200078e021d */
[----:B------:R0:W3:Y:S01]  /*03e0*/  @!P0 LDG.E.EL R7, desc[UR6][R16.64] ;  /* 0x0000000610078981 */ /* 0x0000e2000c2e1900 */
[----:B------:R-:W-:Y:S01]  /*03f0*/  IMAD R21, R27, 0x9, R29 ;  /* 0x000000091b157824 */ /* 0x000fe200078e021d */
[----:B-1----:R-:W-:-:S02]  /*0400*/  LOP3.LUT R24, R28, 0xd0, RZ, 0xfc, !PT ;  /* 0x000000d01c187812 */ /* 0x002fc400078efcff */
[----:B------:R-:W-:Y:S02]  /*0410*/  CS2R R26, SRZ ;  /* 0x00000000001a7805 */ /* 0x000fe4000001ff00 */
[C---:B------:R-:W-:Y:S01]  /*0420*/  LOP3.LUT R14, R28.reuse, 0xe0, RZ, 0xfc, !PT ;  /* 0x000000e01c0e7812 */ /* 0x040fe200078efcff */
[----:B------:R-:W-:Y:S01]  /*0430*/  IMAD.WIDE R18, R19, 0x4, R12 ;  /* 0x0000000413127825 */ /* 0x000fe200078e020c */
[----:B0-----:R-:W-:-:S03]  /*0440*/  LOP3.LUT R16, R28, 0xf0, RZ, 0xfc, !PT ;  /* 0x000000f01c107812 */ /* 0x001fc600078efcff */
[----:B------:R-:W-:Y:S01]  /*0450*/  IMAD.WIDE R20, R21, 0x4, R12 ;  /* 0x0000000415147825 */ /* 0x000fe200078e020c */
[----:B------:R0:W3:Y:S03]  /*0460*/  @!P0 LDG.E.EL R26, desc[UR6][R18.64] ;  /* 0x00000006121a8981 */ /* 0x0000e6000c2e1900 */
[--C-:B------:R-:W-:Y:S01]  /*0470*/  IMAD R25, R24, 0x9, R29.reuse ;  /* 0x0000000918197824 */ /* 0x100fe200078e021d */
[----:B------:R1:W3:Y:S01]  /*0480*/  @!P0 LDG.E.EL R27, desc[UR6][R20.64] ;  /* 0x00000006141b8981 */ /* 0x0002e2000c2e1900 */
[--C-:B------:R-:W-:Y:S02]  /*0490*/  IMAD R15, R28, 0x9, R29.reuse ;  /* 0x000000091c0f7824 */ /* 0x100fe400078e021d */
[--C-:B------:R-:W-:Y:S02]  /*04a0*/  IMAD R17, R14, 0x9, R29.reuse ;  /* 0x000000090e117824 */ /* 0x100fe400078e021d */
[----:B------:R-:W-:Y:S01]  /*04b0*/  IMAD R29, R16, 0x9, R29 ;  /* 0x00000009101d7824 */ /* 0x000fe200078e021d */
[----:B0-----:R-:W-:Y:S01]  /*04c0*/  CS2R R18, SRZ ;  /* 0x0000000000127805 */ /* 0x001fe2000001ff00 */
[----:B------:R-:W-:Y:S01]  /*04d0*/  IMAD.WIDE R24, R25, 0x4, R12 ;  /* 0x0000000419187825 */ /* 0x000fe200078e020c */
[----:B-1----:R-:W-:-:S03]  /*04e0*/  CS2R R20, SRZ ;  /* 0x0000000000147805 */ /* 0x002fc6000001ff00 */
[--C-:B------:R-:W-:Y:S01]  /*04f0*/  IMAD.WIDE R16, R17, 0x4, R12.reuse ;  /* 0x0000000411107825 */ /* 0x100fe200078e020c */
[----:B------:R-:W3:Y:S03]  /*0500*/  @!P0 LDG.E.EL R18, desc[UR6][R24.64] ;  /* 0x0000000618128981 */ /* 0x000ee6000c2e1900 */
[--C-:B------:R-:W-:Y:S01]  /*0510*/  IMAD.WIDE R14, R15, 0x4, R12.reuse ;  /* 0x000000040f0e7825 */ /* 0x100fe200078e020c */
[----:B------:R-:W3:Y:S03]  /*0520*/  @!P0 LDG.E.EL R19, desc[UR6][R16.64] ;  /* 0x0000000610138981 */ /* 0x000ee6000c2e1900 */
[----:B------:R-:W-:Y:S01]  /*0530*/  IMAD.WIDE R12, R29, 0x4, R12 ;  /* 0x000000041d0c7825 */ /* 0x000fe200078e020c */
[----:B------:R-:W3:Y:S04]  /*0540*/  @!P0 LDG.E.EL R20, desc[UR6][R14.64] ;  /* 0x000000060e148981 */ /* 0x000ee8000c2e1900 */
[----:B------:R0:W3:Y:S01]  /*0550*/  @!P0 LDG.E.EL R21, desc[UR6][R12.64] ;  /* 0x000000060c158981 */ /* 0x0000e2000c2e1900 */
[----:B------:R-:W1:Y:S01]  /*0560*/  S2R R28, SR_TID.X ;  /* 0x00000000001c7919 */ /* 0x000e620000002100 */
[----:B------:R-:W1:Y:S01]  /*0570*/  S2UR UR5, SR_CgaCtaId ;  /* 0x00000000000579c3 */ /* 0x000e620000008800 */
[----:B------:R-:W-:Y:S01]  /*0580*/  UMOV UR4, 0x400 ;  /* 0x0000040000047882 */ /* 0x000fe20000000000 */
[----:B0-----:R-:W-:Y:S01]  /*0590*/  SHF.L.U32 R12, R0, 0x2, RZ ;  /* 0x00000002000c7819 */ /* 0x001fe200000006ff */
[----:B-1----:R-:W-:Y:S01]  /*05a0*/  UPRMT UR4, UR5, 0x654, UR4 ;  /* 0x0000065405047896 */ /* 0x002fe20008000004 */
[----:B------:R-:W-:Y:S01]  /*05b0*/  IMAD.SHL.U32 R24, R28, 0x100, RZ ;  /* 0x000001001c187824 */ /* 0x000fe200078e00ff */
[----:B------:R-:W-:-:S04]  /*05c0*/  SHF.R.U32.HI R25, RZ, 0x4, R28 ;  /* 0x00000004ff197819 */ /* 0x000fc8000001161c */
[----:B------:R-:W-:Y:S02]  /*05d0*/  SGXT.U32 R25, R25, 0x4 ;  /* 0x000000041919781a */ /* 0x000fe40000000000 */
[----:B------:R-:W-:-:S04]  /*05e0*/  LOP3.LUT R24, R24, 0xf00, RZ, 0xc0, !PT ;  /* 0x00000f0018187812 */ /* 0x000fc800078ec0ff */
[C---:B------:R-:W-:Y:S02]  /*05f0*/  LOP3.LUT R16, R24.reuse, R25, RZ, 0xfc, !PT ;  /* 0x0000001918107212 */ /* 0x040fe400078efcff */
[----:B------:R-:W-:-:S05]  /*0600*/  LEA.HI R15, R24, UR4, RZ, 0x1c ;  /* 0x00000004180f7c11 */ /* 0x000fca000f8fe0ff */
[----:B------:R-:W-:Y:S01]  /*0610*/  IMAD R13, R16, 0x4, R15 ;  /* 0x00000004100d7824 */ /* 0x000fe200078e020f */
[----:B------:R-:W-:-:S04]  /*0620*/  LOP3.LUT R12, R12, 0xfc, RZ, 0xc0, !PT ;  /* 0x000000fc0c0c7812 */ /* 0x000fc800078ec0ff */
[--C-:B------:R-:W-:Y:S02]  /*0630*/  PRMT R12, R12, 0x6540, R3.reuse ;  /* 0x000065400c0c7816 */ /* 0x100fe40000000003 */
[----:B------:R-:W-:-:S04]  /*0640*/  SHF.R.S32.HI R3, RZ, 0x17, R3 ;  /* 0x00000017ff037819 */ /* 0x000fc80000011403 */
[----:B------:R-:W-:-:S04]  /*0650*/  SGXT R3, R3, 0x1 ;  /* 0x000000010303781a */ /* 0x000fc80000000200 */
[----:B------:R-:W-:Y:S02]  /*0660*/  LEA.HI R3, R3, R12, RZ, 0x7 ;  /* 0x0000000c03037211 */ /* 0x000fe400078f38ff */
[----:B------:R-:W-:-:S04]  /*0670*/  SHF.R.U32.HI R0, RZ, 0x6, R0 ;  /* 0x00000006ff007819 */ /* 0x000fc80000011600 */
[----:B------:R-:W-:Y:S02]  /*0680*/  SGXT.U32 R0, R0, 0x2 ;  /* 0x000000020000781a */ /* 0x000fe40000000000 */
[----:B------:R-:W-:Y:S01]  /*0690*/  ISETP.GE.AND P3, PT, R5, RZ, PT ;  /* 0x000000ff0500720c */ /* 0x000fe20003f66270 */
[----:B--2---:R-:W-:Y:S04]  /*06a0*/  STS [R13+0x100], R22 ;  /* 0x000100160d007388 */ /* 0x004fe80000000800 */
[----:B----4-:R0:W-:Y:S04]  /*06b0*/  STS [R13+0x40], R2 ;  /* 0x000040020d007388 */ /* 0x0101e80000000800 */
[----:B-----5:R1:W-:Y:S04]  /*06c0*/  STS [R13+0x80], R4 ;  /* 0x000080040d007388 */ /* 0x0203e80000000800 */
[----:B------:R-:W-:Y:S04]  /*06d0*/  STS [R13+0x140], R11 ;  /* 0x0001400b0d007388 */ /* 0x000fe80000000800 */
[----:B------:R-:W-:Y:S01]  /*06e0*/  STS [R13+0xc0], R23 ;  /* 0x0000c0170d007388 */ /* 0x000fe20000000800 */
[----:B0-----:R-:W-:Y:S01]  /*06f0*/  SHF.R.U32.HI R2, RZ, 0x2, R28 ;  /* 0x00000002ff027819 */ /* 0x001fe2000001161c */
[----:B------:R-:W-:-:S02]  /*0700*/  IMAD.SHL.U32 R28, R28, 0x4, RZ ;  /* 0x000000041c1c7824 */ /* 0x000fc400078e00ff */
[----:B---3--:R-:W-:Y:S04]  /*0710*/  STS [R13+0x1c0], R9 ;  /* 0x0001c0090d007388 */ /* 0x008fe80000000800 */
[----:B------:R-:W-:Y:S04]  /*0720*/  STS [R13+0x200], R6 ;  /* 0x000200060d007388 */ /* 0x000fe80000000800 */
[----:B------:R-:W-:Y:S04]  /*0730*/  STS [R13+0x180], R10 ;  /* 0x0001800a0d007388 */ /* 0x000fe80000000800 */
[----:B------:R-:W-:Y:S04]  /*0740*/  STS [R13+0x240], R8 ;  /* 0x000240080d007388 */ /* 0x000fe80000000800 */
[----:B------:R0:W-:Y:S01]  /*0750*/  STS [R13+0x280], R7 ;  /* 0x000280070d007388 */ /* 0x0001e20000000800 */
[----:B-1----:R-:W-:-:S03]  /*0760*/  LOP3.LUT R4, R2, 0x30, RZ, 0xc0, !PT ;  /* 0x0000003002047812 */ /* 0x002fc600078ec0ff */
[----:B------:R-:W-:Y:S04]  /*0770*/  STS [R13+0x2c0], R26 ;  /* 0x0002c01a0d007388 */ /* 0x000fe80000000800 */
[----:B------:R-:W-:Y:S04]  /*0780*/  STS [R13+0x300], R27 ;  /* 0x0003001b0d007388 */ /* 0x000fe80000000800 */
[----:B------:R-:W-:Y:S04]  /*0790*/  STS [R13+0x340], R18 ;  /* 0x000340120d007388 */ /* 0x000fe80000000800 */
[----:B------:R-:W-:Y:S04]  /*07a0*/  STS [R13+0x380], R19 ;  /* 0x000380130d007388 */ /* 0x000fe80000000800 */
[----:B------:R-:W-:Y:S04]  /*07b0*/  STS [R13], R20 ;  /* 0x000000140d007388 */ /* 0x000fe80000000800 */
[----:B------:R1:W-:Y:S01]  /*07c0*/  STS [R13+0x3c0], R21 ;  /* 0x0003c0150d007388 */ /* 0x0003e20000000800 */
[----:B------:R-:W-:Y:S01]  /*07d0*/  LOP3.LUT R2, R28, 0x3fc, RZ, 0xc0, !PT ;  /* 0x000003fc1c027812 */ /* 0x000fe200078ec0ff */
[----:B0-----:R-:W-:-:S04]  /*07e0*/  VIADD R7, R4, UR4 ;  /* 0x0000000404077c36 */ /* 0x001fc80008000000 */
[C---:B------:R-:W-:Y:S01]  /*07f0*/  IMAD R8, R2.reuse, 0x4, R7 ;  /* 0x0000000402087824 */ /* 0x040fe200078e0207 */
[----:B------:R-:W-:Y:S01]  /*0800*/  BAR.SYNC.DEFER_BLOCKING 0x0 ;  /* 0x0000000000007b1d */ /* 0x000fe20000010000 */
[C---:B------:R-:W-:Y:S02]  /*0810*/  LOP3.LUT R4, R2.reuse, 0x400, RZ, 0xfc, !PT ;  /* 0x0000040002047812 */ /* 0x040fe400078efcff */
[----:B------:R-:W-:Y:S02]  /*0820*/  LOP3.LUT R7, R3, 0xffffff80, RZ, 0xc0, !PT ;  /* 0xffffff8003077812 */ /* 0x000fe400078ec0ff */
[----:B------:R-:W-:Y:S02]  /*0830*/  SHF.R.U32.HI R6, RZ, 0x4, R4 ;  /* 0x00000004ff067819 */ /* 0x000fe40000011604 */
[C---:B------:R-:W-:Y:S02]  /*0840*/  LOP3.LUT R14, R2.reuse, 0x800, RZ, 0xfc, !PT ;  /* 0x00000800020e7812 */ /* 0x040fe400078efcff */
[----:B------:R-:W-:-:S02]  /*0850*/  LOP3.LUT R15, R2, 0xc00, RZ, 0xfc, !PT ;  /* 0x00000c00020f7812 */ /* 0x000fc400078efcff */
[----:B------:R-:W-:Y:S02]  /*0860*/  IADD3 R4, R12, -R7, RZ ;  /* 0x800000070c047210 */ /* 0x000fe40007ffe0ff */
[----:B------:R-:W-:Y:S02]  /*0870*/  LOP3.LUT R12, R6, 0x70, RZ, 0xc0, !PT ;  /* 0x00000070060c7812 */ /* 0x000fe400078ec0ff */
[----:B------:R-:W-:Y:S01]  /*0880*/  SHF.R.U32.HI R14, RZ, 0x4, R14 ;  /* 0x00000004ff0e7819 */ /* 0x000fe2000001160e */
[----:B------:R-:W0:Y:S01]  /*0890*/  LDC.64 R6, c[0x0][0x218] ;  /* 0x00008600ff067b82 */ /* 0x000e220000000a00 */
[----:B------:R-:W-:Y:S01]  /*08a0*/  SHF.R.U32.HI R15, RZ, 0x4, R15 ;  /* 0x00000004ff0f7819 */ /* 0x000fe2000001160f */
[----:B------:R-:W2:Y:S01]  /*08b0*/  LDS.128 R8, [R8] ;  /* 0x0000000008087984 */ /* 0x000ea20000000c00 */
[----:B-1----:R-:W-:Y:S01]  /*08c0*/  VIADD R13, R12, UR4 ;  /* 0x000000040c0d7c36 */ /* 0x002fe20008000000 */
[----:B------:R-:W-:Y:S02]  /*08d0*/  LOP3.LUT R14, R14, 0xb0, RZ, 0xc0, !PT ;  /* 0x000000b00e0e7812 */ /* 0x000fe400078ec0ff */
[----:B------:R-:W-:Y:S01]  /*08e0*/  LOP3.LUT R15, R15, 0xf0, RZ, 0xc0, !PT ;  /* 0x000000f00f0f7812 */ /* 0x000fe200078ec0ff */
[----:B------:R-:W-:-:S02]  /*08f0*/  IMAD R20, R2, 0x4, R13 ;  /* 0x0000000402147824 */ /* 0x000fc400078e020d */
[----:B------:R-:W-:Y:S01]  /*0900*/  VIADD R13, R14, UR4 ;  /* 0x000000040e0d7c36 */ /* 0x000fe20008000000 */
[----:B------:R-:W-:-:S03]  /*0910*/  IADD3 R15, R15, UR4, RZ ;  /* 0x000000040f0f7c10 */ /* 0x000fc6000fffe0ff */
[C---:B------:R-:W-:Y:S01]  /*0920*/  IMAD R16, R2.reuse, 0x4, R13 ;  /* 0x0000000402107824 */ /* 0x040fe200078e020d */
[----:B------:R-:W-:Y:S01]  /*0930*/  SHF.R.S32.HI R3, RZ, 0x7, R3 ;  /* 0x00000007ff037819 */ /* 0x000fe20000011403 */
[----:B------:R-:W-:Y:S01]  /*0940*/  IMAD R15, R2, 0x4, R15 ;  /* 0x00000004020f7824 */ /* 0x000fe200078e020f */
[----:B------:R-:W1:Y:S01]  /*0950*/  LDS.128 R20, [R20+0x1000] ;  /* 0x0010000014147984 */ /* 0x000e620000000c00 */
[----:B------:R-:W-:-:S03]  /*0960*/  LOP3.LUT R27, R5, R0, RZ, 0xfc, !PT ;  /* 0x00000000051b7212 */ /* 0x000fc600078efcff */
[----:B------:R-:W3:Y:S01]  /*0970*/  LDS.128 R16, [R16+0x2000] ;  /* 0x0020000010107984 */ /* 0x000ee20000000c00 */
[----:B------:R-:W-:Y:S01]  /*0980*/  IMAD R2, R3, 0x480, R4 ;  /* 0x0000048003027824 */ /* 0x000fe200078e0204 */
[C---:B------:R-:W-:Y:S02]  /*0990*/  ISETP.GE.AND P0, PT, R27.reuse, 0x9, PT ;  /* 0x000000091b00780c */ /* 0x040fe40003f06270 */
[----:B------:R-:W4:Y:S01]  /*09a0*/  LDS.128 R12, [R15+0x3000] ;  /* 0x003000000f0c7984 */ /* 0x000f220000000c00 */
[----:B------:R-:W-:-:S04]  /*09b0*/  IMAD R3, R27, 0x80, R2 ;  /* 0x000000801b037824 */ /* 0x000fc800078e0202 */
[----:B0-----:R-:W-:Y:S01]  /*09c0*/  IMAD.WIDE R24, R3, 0x4, R6 ;  /* 0x0000000403187825 */ /* 0x001fe200078e0206 */
[C---:B------:R-:W-:Y:S02]  /*09d0*/  LOP3.LUT R29, R27.reuse, 0x4, RZ, 0xfc, !PT ;  /* 0x000000041b1d7812 */ /* 0x040fe400078efcff */
[----:B------:R-:W-:-:S03]  /*09e0*/  LOP3.LUT R27, R27, 0x8, RZ, 0xfc, !PT ;  /* 0x000000081b1b7812 */ /* 0x000fc600078efcff */
[----:B--2---:R0:W-:Y:S01]  /*09f0*/  @!P0 STG.E.128 desc[UR6][R24.64], R8 ;  /* 0x0000000818008986 */ /* 0x0041e2000c101d06 */
[----:B------:R-:W-:Y:S02]  /*0a00*/  ISETP.GE.AND P1, PT, R29, 0x9, PT ;  /* 0x000000091d00780c */ /* 0x000fe40003f26270 */
[----:B------:R-:W-:Y:S02]  /*0a10*/  ISETP.GE.AND P2, PT, R27, 0x9, PT ;  /* 0x000000091b00780c */ /* 0x000fe40003f46270 */
[----:B------:R-:W-:Y:S01]  /*0a20*/  LEA R0, R29, R2, 0x7 ;  /* 0x000000021d007211 */ /* 0x000fe200078e38ff */
[----:B0-----:R-:W0:Y:S01]  /*0a30*/  LDC.64 R24, c[0x0][0x220] ;  /* 0x00008800ff187b82 */ /* 0x001e220000000a00 */
[----:B------:R-:W-:Y:S02]  /*0a40*/  IMAD R2, R27, 0x80, R2 ;  /* 0x000000801b027824 */ /* 0x000fe400078e0202 */
[----:B------:R-:W-:Y:S02]  /*0a50*/  VIADD R27, R3, 0x600 ;  /* 0x00000600031b7836 */ /* 0x000fe40000000000 */
[----:B------:R-:W-:-:S04]  /*0a60*/  IMAD.WIDE R28, R0, 0x4, R6 ;  /* 0x00000004001c7825 */ /* 0x000fc800078e0206 */
[--C-:B------:R-:W-:Y:S01]  /*0a70*/  IMAD.WIDE R4, R2, 0x4, R6.reuse ;  /* 0x0000000402047825 */ /* 0x100fe200078e0206 */
[----:B-1----:R-:W-:Y:S03]  /*0a80*/  @!P1 STG.E.128 desc[UR6][R28.64], R20 ;  /* 0x000000141c009986 */ /* 0x002fe6000c101d06 */
[----:B------:R-:W-:Y:S01]  /*0a90*/  IMAD.WIDE R6, R27, 0x4, R6 ;  /* 0x000000041b067825 */ /* 0x000fe200078e0206 */
[----:B---3--:R0:W-:Y:S04]  /*0aa0*/  @!P2 STG.E.128 desc[UR6][R4.64], R16 ;  /* 0x000000100400a986 */ /* 0x0081e8000c101d06 */
[----:B----4-:R1:W-:Y:S01]  /*0ab0*/  @!P3 STG.E.128 desc[UR6][R6.64], R12 ;  /* 0x0000000c0600b986 */ /* 0x0103e2000c101d06 */
[----:B0-----:R-:W-:-:S04]  /*0ac0*/  IMAD.WIDE R4, R3, 0x4, R24 ;  /* 0x0000000403047825 */ /* 0x001fc800078e0218 */
[--C-:B-1----:R-:W-:Y:S01]  /*0ad0*/  IMAD.WIDE R6, R0, 0x4, R24.reuse ;  /* 0x0000000400067825 */ /* 0x102fe200078e0218 */
[----:B------:R0:W-:Y:S03]  /*0ae0*/  @!P0 STG.E.128 desc[UR6][R4.64], R8 ;  /* 0x0000000804008986 */ /* 0x0001e6000c101d06 */
[--C-:B------:R-:W-:Y:S01]  /*0af0*/  IMAD.WIDE R2, R2, 0x4, R24.reuse ;  /* 0x0000000402027825 */ /* 0x100fe200078e0218 */
[----:B------:R0:W-:Y:S04]  /*0b00*/  @!P1 STG.E.128 desc[UR6][R6.64], R20 ;  /* 0x0000001406009986 */ /* 0x0001e8000c101d06 */
[----:B------:R0:W-:Y:S01]  /*0b10*/  @!P2 STG.E.128 desc[UR6][R2.64], R16 ;  /* 0x000000100200a986 */ /* 0x0001e2000c101d06 */
[----:B------:R-:W-:Y:S01]  /*0b20*/  IMAD.WIDE R24, R27, 0x4, R24 ;  /* 0x000000041b187825 */ /* 0x000fe200078e0218 */
[----:B0-----:R-:W-:Y:S06]  /*0b30*/  @P3 EXIT ;  /* 0x000000000000394d */ /* 0x001fec0003800000 */
[----:B------:R-:W-:Y:S01]  /*0b40*/  STG.E.128 desc[UR6][R24.64], R12 ;  /* 0x0000000c18007986 */ /* 0x000fe2000c101d06 */
[----:B------:R-:W-:Y:S05]  /*0b50*/  EXIT ;  /* 0x000000000000794d */ /* 0x000fea0003800000 */
.L_x_0:
[----:B------:R-:W-:-:S00]  /*0b60*/  BRA `(.L_x_0) ;  /* 0xfffffffc00fc7947 */ /* 0x000fc0000383ffff */
[----:B------:R-:W-:-:S00]  /*0b70*/  NOP ;  /* 0x0000000000007918 */ /* 0x000fc00000000000 */
        /* <DEDUP_REMOVED lines=8> */
.L_x_1:


//--------------------- .nv.shared.triton_poi_fused_convolution_div_max_pool2d_with_indices_relu_sub_1 --------------------------
	.section	.nv.shared.triton_poi_fused_convolution_div_max_pool2d_with_indices_relu_sub_1,"aw",@nobits
	.sectionflags	@""
	.align	16
	.zero		1024


//--------------------- .nv.constant0.triton_poi_fused_convolution_div_max_pool2d_with_indices_relu_sub_1 --------------------------
	.section	.nv.constant0.triton_poi_fused_convolution_div_max_pool2d_with_indices_relu_sub_1,"a",@progbits
	.sectionflags	@""
	.align	4
.nv.constant0.triton_poi_fused_convolution_div_max_pool2d_with_indices_relu_sub_1:
	.zero		560
